	.headerflags	@"EF_CUDA_TEXMODE_UNIFIED EF_CUDA_64BIT_ADDRESS EF_CUDA_ACCELERATORS EF_CUDA_SM90 EF_CUDA_VIRTUAL_SM(EF_CUDA_SM90)"
	.elftype	@"ET_EXEC"


//--------------------- .nv.info                  --------------------------
	.section	.nv.info,"",@"SHT_CUDA_INFO"
	.align	4


	//----- nvinfo : EIATTR_REGCOUNT
	.align		4
        /*0000*/ 	.byte	0x04, 0x2f
        /*0002*/ 	.short	(.L_3 - .L_2)
	.align		4
.L_2:
        /*0004*/ 	.word	index@(triton_poi_fused__native_batch_norm_legit_no_training_leaky_relu_35)
        /*0008*/ 	.word	0x00000018


	//----- nvinfo : EIATTR_MIN_STACK_SIZE
	.align		4
.L_3:
        /*000c*/ 	.byte	0x04, 0x12
        /*000e*/ 	.short	(.L_5 - .L_4)
	.align		4
.L_4:
        /*0010*/ 	.word	index@(triton_poi_fused__native_batch_norm_legit_no_training_leaky_relu_35)
        /*0014*/ 	.word	0x00000000


	//----- nvinfo : EIATTR_FRAME_SIZE
	.align		4
.L_5:
        /*0018*/ 	.byte	0x04, 0x11
        /*001a*/ 	.short	(.L_7 - .L_6)
	.align		4
.L_6:
        /*001c*/ 	.word	index@(triton_poi_fused__native_batch_norm_legit_no_training_leaky_relu_35)
        /*0020*/ 	.word	0x00000000


	//----- nvinfo : EIATTR_MIN_STACK_SIZE
	.align		4
.L_7:
        /*0024*/ 	.byte	0x04, 0x12
        /*0026*/ 	.short	(.L_9 - .L_8)
	.align		4
.L_8:
        /*0028*/ 	.word	index@(triton_poi_fused__native_batch_norm_legit_no_training_leaky_relu_35)
        /*002c*/ 	.word	0x00000000
.L_9:


//--------------------- .nv.info.triton_poi_fused__native_batch_norm_legit_no_training_leaky_relu_35 --------------------------
	.section	.nv.info.triton_poi_fused__native_batch_norm_legit_no_training_leaky_relu_35,"",@"SHT_CUDA_INFO"
	.sectionflags	@""
	.align	4


	//----- nvinfo : EIATTR_CUDA_API_VERSION
	.align		4
        /*0000*/ 	.byte	0x04, 0x37
        /*0002*/ 	.short	(.L_11 - .L_10)
.L_10:
        /*0004*/ 	.word	0x0000007c


	//----- nvinfo : EIATTR_KPARAM_INFO
	.align		4
.L_11:
        /*0008*/ 	.byte	0x04, 0x17
        /*000a*/ 	.short	(.L_13 - .L_12)
.L_12:
        /*000c*/ 	.word	0x00000000
        /*0010*/ 	.short	0x0007
        /*0012*/ 	.short	0x0034
        /*0014*/ 	.byte	0x00, 0xf0, 0x11, 0x00


	//----- nvinfo : EIATTR_KPARAM_INFO
	.align		4
.L_13:
        /*0018*/ 	.byte	0x04, 0x17
        /*001a*/ 	.short	(.L_15 - .L_14)
.L_14:
        /*001c*/ 	.word	0x00000000
        /*0020*/ 	.short	0x0006
        /*0022*/ 	.short	0x0030
        /*0024*/ 	.byte	0x00, 0xf0, 0x11, 0x00


	//----- nvinfo : EIATTR_KPARAM_INFO
	.align		4
.L_15:
        /*0028*/ 	.byte	0x04, 0x17
        /*002a*/ 	.short	(.L_17 - .L_16)
.L_16:
        /*002c*/ 	.word	0x00000000
        /*0030*/ 	.short	0x0005
        /*0032*/ 	.short	0x0028
        /*0034*/ 	.byte	0x00, 0xf4, 0x21, 0x00


	//----- nvinfo : EIATTR_KPARAM_INFO
	.align		4
.L_17:
        /*0038*/ 	.byte	0x04, 0x17
        /*003a*/ 	.short	(.L_19 - .L_18)
.L_18:
        /*003c*/ 	.word	0x00000000
        /*0040*/ 	.short	0x0004
        /*0042*/ 	.short	0x0020
        /*0044*/ 	.byte	0x00, 0xf4, 0x21, 0x00


	//----- nvinfo : EIATTR_KPARAM_INFO
	.align		4
.L_19:
        /*0048*/ 	.byte	0x04, 0x17
        /*004a*/ 	.short	(.L_21 - .L_20)
.L_20:
        /*004c*/ 	.word	0x00000000
        /*0050*/ 	.short	0x0003
        /*0052*/ 	.short	0x0018
        /*0054*/ 	.byte	0x00, 0xf4, 0x21, 0x00


	//----- nvinfo : EIATTR_KPARAM_INFO
	.align		4
.L_21:
        /*0058*/ 	.byte	0x04, 0x17
        /*005a*/ 	.short	(.L_23 - .L_22)
.L_22:
        /*005c*/ 	.word	0x00000000
        /*0060*/ 	.short	0x0002
        /*0062*/ 	.short	0x0010
        /*0064*/ 	.byte	0x00, 0xf4, 0x21, 0x00


	//----- nvinfo : EIATTR_KPARAM_INFO
	.align		4
.L_23:
        /*0068*/ 	.byte	0x04, 0x17
        /*006a*/ 	.short	(.L_25 - .L_24)
.L_24:
        /*006c*/ 	.word	0x00000000
        /*0070*/ 	.short	0x0001
        /*0072*/ 	.short	0x0008
        /*0074*/ 	.byte	0x00, 0xf4, 0x21, 0x00


	//----- nvinfo : EIATTR_KPARAM_INFO
	.align		4
.L_25:
        /*0078*/ 	.byte	0x04, 0x17
        /*007a*/ 	.short	(.L_27 - .L_26)
.L_26:
        /*007c*/ 	.word	0x00000000
        /*0080*/ 	.short	0x0000
        /*0082*/ 	.short	0x0000
        /*0084*/ 	.byte	0x00, 0xf4, 0x21, 0x00


	//----- nvinfo : EIATTR_SPARSE_MMA_MASK
	.align		4
.L_27:
        /*0088*/ 	.byte	0x03, 0x50
        /*008a*/ 	.short	0x0000


	//----- nvinfo : EIATTR_MAXREG_COUNT
	.align		4
        /*008c*/ 	.byte	0x03, 0x1b
        /*008e*/ 	.short	0x00ff


	//----- nvinfo : EIATTR_EXIT_INSTR_OFFSETS
	.align		4
        /*0090*/ 	.byte	0x04, 0x1c
        /*0092*/ 	.short	(.L_29 - .L_28)


	//   ....[0]....
.L_28:
        /*0094*/ 	.word	0x00000560


	//   ....[1]....
        /*0098*/ 	.word	0x00000580


	//----- nvinfo : EIATTR_REQNTID
	.align		4
.L_29:
        /*009c*/ 	.byte	0x04, 0x10
        /*009e*/ 	.short	(.L_31 - .L_30)
.L_30:
        /*00a0*/ 	.word	0x00000080
        /*00a4*/ 	.word	0x00000001
        /*00a8*/ 	.word	0x00000001


	//----- nvinfo : EIATTR_CBANK_PARAM_SIZE
	.align		4
.L_31:
        /*00ac*/ 	.byte	0x03, 0x19
        /*00ae*/ 	.short	0x0038


	//----- nvinfo : EIATTR_PARAM_CBANK
	.align		4
        /*00b0*/ 	.byte	0x04, 0x0a
        /*00b2*/ 	.short	(.L_33 - .L_32)
	.align		4
.L_32:
        /*00b4*/ 	.word	index@(.nv.constant0.triton_poi_fused__native_batch_norm_legit_no_training_leaky_relu_35)
        /*00b8*/ 	.short	0x0210
        /*00ba*/ 	.short	0x0038


	//----- nvinfo : EIATTR_SW_WAR
	.align		4
.L_33:
        /*00bc*/ 	.byte	0x04, 0x36
        /*00be*/ 	.short	(.L_35 - .L_34)
.L_34:
        /*00c0*/ 	.word	0x00000008
.L_35:


//--------------------- .nv.callgraph             --------------------------
	.section	.nv.callgraph,"",@"SHT_CUDA_CALLGRAPH"
	.align	4
	.sectionentsize	8
	.align		4
        /*0000*/ 	.word	0x00000000
	.align		4
        /*0004*/ 	.word	0xffffffff
	.align		4
        /*0008*/ 	.word	0x00000000
	.align		4
        /*000c*/ 	.word	0xfffffffe
	.align		4
        /*0010*/ 	.word	0x00000000
	.align		4
        /*0014*/ 	.word	0xfffffffd
	.align		4
        /*0018*/ 	.word	0x00000000
	.align		4
        /*001c*/ 	.word	0xfffffffc


//--------------------- .nv.constant4             --------------------------
	.section	.nv.constant4,"a",@progbits
	.align	8
	.align		8
.nv.constant4:
        /*0000*/ 	.dword	_$_str
	.align		8
        /*0008*/ 	.dword	_$_str_$_2


//--------------------- .text.triton_poi_fused__native_batch_norm_legit_no_training_leaky_relu_35 --------------------------
	.section	.text.triton_poi_fused__native_batch_norm_legit_no_training_leaky_relu_35,"ax",@progbits
	.sectionflags	@"SHF_BARRIERS=1"
	.align	128
        .global         triton_poi_fused__native_batch_norm_legit_no_training_leaky_relu_35
        .type           triton_poi_fused__native_batch_norm_legit_no_training_leaky_relu_35,@function
        .size           triton_poi_fused__native_batch_norm_legit_no_training_leaky_relu_35,(.L_x_1 - triton_poi_fused__native_batch_norm_legit_no_training_leaky_relu_35)
        .other          triton_poi_fused__native_batch_norm_legit_no_training_leaky_relu_35,@"STO_CUDA_ENTRY STV_DEFAULT"
triton_poi_fused__native_batch_norm_legit_no_training_leaky_relu_35:
.text.triton_poi_fused__native_batch_norm_legit_no_training_leaky_relu_35:
[----:B------:R-:W0:Y:S01]  /*0000*/  LDC R1, c[0x0][0x28] ;  /* 0x00000a00ff017b82 */ /* 0x000e220000000800 */
[----:B------:R-:W1:Y:S07]  /*0010*/  S2R R4, SR_CTAID.X ;  /* 0x0000000000047919 */ /* 0x000e6e0000002500 */
[----:B------:R-:W2:Y:S01]  /*0020*/  LDC.64 R10, c[0x0][0x210] ;  /* 0x00008400ff0a7b82 */ /* 0x000ea20000000a00 */
[----:B------:R-:W-:Y:S01]  /*0030*/  ULDC.64 UR6, c[0x0][0x208] ;  /* 0x0000820000067ab9 */ /* 0x000fe20000000a00 */
[----:B------:R-:W3:Y:S01]  /*0040*/  S2R R3, SR_TID.X ;  /* 0x0000000000037919 */ /* 0x000ee20000002100 */
[----:B------:R-:W4:Y:S05]  /*0050*/  S2R R2, SR_CTAID.Y ;  /* 0x0000000000027919 */ /* 0x000f2a0000002600 */
[----:B------:R-:W5:Y:S01]  /*0060*/  S2UR UR5, SR_CgaCtaId ;  /* 0x00000000000579c3 */ /* 0x000f620000008800 */
[----:B------:R-:W-:-:S07]  /*0070*/  UMOV UR4, 0x400 ;  /* 0x0000040000047882 */ /* 0x000fce0000000000 */
[----:B------:R-:W5:Y:S01]  /*0080*/  LDC.64 R8, c[0x0][0x220] ;  /* 0x00008800ff087b82 */ /* 0x000f620000000a00 */
[----:B------:R-:W-:-:S07]  /*0090*/  IMAD.MOV.U32 R21, RZ, RZ, RZ ;  /* 0x000000ffff157224 */ /* 0x000fce00078e00ff */
[----:B------:R-:W5:Y:S01]  /*00a0*/  LDC.64 R16, c[0x0][0x228] ;  /* 0x00008a00ff107b82 */ /* 0x000f620000000a00 */
[----:B-1----:R-:W-:-:S07]  /*00b0*/  IMAD.SHL.U32 R4, R4, 0x80, RZ ;  /* 0x0000008004047824 */ /* 0x002fce00078e00ff */
[----:B------:R-:W1:Y:S01]  /*00c0*/  LDC.64 R18, c[0x0][0x230] ;  /* 0x00008c00ff127b82 */ /* 0x000e620000000a00 */
[----:B---3--:R-:W-:Y:S01]  /*00d0*/  IMAD.SHL.U32 R13, R3, 0x2, RZ ;  /* 0x00000002030d7824 */ /* 0x008fe200078e00ff */
[----:B------:R-:W-:Y:S01]  /*00e0*/  SHF.R.U32.HI R5, RZ, 0x6, R3 ;  /* 0x00000006ff057819 */ /* 0x000fe20000011603 */
[----:B----4-:R-:W-:-:S03]  /*00f0*/  IMAD.SHL.U32 R0, R2, 0x2, RZ ;  /* 0x0000000202007824 */ /* 0x010fc600078e00ff */
[----:B------:R-:W-:Y:S02]  /*0100*/  SGXT.U32 R5, R5, 0x1 ;  /* 0x000000010505781a */ /* 0x000fe40000000000 */
[----:B------:R-:W-:Y:S02]  /*0110*/  LOP3.LUT R6, R4, 0x7e, R13, 0xf8, !PT ;  /* 0x0000007e04067812 */ /* 0x000fe400078ef80d */
[----:B------:R-:W-:Y:S02]  /*0120*/  LOP3.LUT R5, R0, R5, RZ, 0xfc, !PT ;  /* 0x0000000500057212 */ /* 0x000fe400078efcff */
[----:B------:R-:W-:-:S04]  /*0130*/  ISETP.GE.AND P0, PT, R6, 0x80, PT ;  /* 0x000000800600780c */ /* 0x000fc80003f06270 */
[C---:B------:R-:W-:Y:S01]  /*0140*/  ISETP.LT.AND P0, PT, R5.reuse, 0x100, !P0 ;  /* 0x000001000500780c */ /* 0x040fe20004701270 */
[----:B------:R-:W-:Y:S01]  /*0150*/  IMAD R5, R5, 0x80, R6 ;  /* 0x0000008005057824 */ /* 0x000fe200078e0206 */
[----:B------:R-:W-:-:S03]  /*0160*/  CS2R R6, SRZ ;  /* 0x0000000000067805 */ /* 0x000fc6000001ff00 */
[----:B--2---:R-:W-:-:S08]  /*0170*/  IMAD.WIDE R10, R5, 0x4, R10 ;  /* 0x00000004050a7825 */ /* 0x004fd000078e020a */
[----:B------:R2:W3:Y:S01]  /*0180*/  @P0 LDG.E.EL.64 R6, desc[UR6][R10.64] ;  /* 0x000000060a060981 */ /* 0x0004e2000c2e1b00 */
[----:B------:R-:W-:Y:S01]  /*0190*/  SHF.R.U32.HI R12, RZ, 0x7, R13 ;  /* 0x00000007ff0c7819 */ /* 0x000fe2000001160d */
[----:B-----5:R-:W-:Y:S01]  /*01a0*/  UPRMT UR4, UR5, 0x654, UR4 ;  /* 0x0000065405047896 */ /* 0x020fe20008000004 */
[----:B------:R-:W-:Y:S02]  /*01b0*/  LOP3.LUT R5, R13, 0xfe, RZ, 0xc0, !PT ;  /* 0x000000fe0d057812 */ /* 0x000fe400078ec0ff */
[----:B------:R-:W-:Y:S02]  /*01c0*/  SGXT.U32 R12, R12, 0x1 ;  /* 0x000000010c0c781a */ /* 0x000fe40000000000 */
[----:B------:R-:W-:Y:S02]  /*01d0*/  LOP3.LUT R4, R4, 0x7f, R3, 0xf8, !PT ;  /* 0x0000007f04047812 */ /* 0x000fe400078ef803 */
[----:B------:R-:W-:Y:S02]  /*01e0*/  LOP3.LUT R13, R12, 0xfe, R13, 0xf8, !PT ;  /* 0x000000fe0c0d7812 */ /* 0x000fe400078ef80d */
[----:B------:R-:W-:Y:S01]  /*01f0*/  LEA R12, R12, UR4, 0x2 ;  /* 0x000000040c0c7c11 */ /* 0x000fe2000f8e10ff */
[----:B0-----:R-:W-:Y:S01]  /*0200*/  IMAD.WIDE R14, R4, 0x4, R8 ;  /* 0x00000004040e7825 */ /* 0x001fe200078e0208 */
[----:B--2---:R-:W-:-:S02]  /*0210*/  LEA R11, R13, UR4, 0x2 ;  /* 0x000000040d0b7c11 */ /* 0x004fc4000f8e10ff */
[C---:B------:R-:W-:Y:S01]  /*0220*/  ISETP.GE.AND P0, PT, R4.reuse, 0x80, PT ;  /* 0x000000800400780c */ /* 0x040fe20003f06270 */
[----:B------:R-:W-:Y:S02]  /*0230*/  IMAD R20, R5, 0x4, R12 ;  /* 0x0000000405147824 */ /* 0x000fe400078e020c */
[----:B------:R-:W0:Y:S01]  /*0240*/  LDC.64 R12, c[0x0][0x218] ;  /* 0x00008600ff0c7b82 */ /* 0x000e220000000a00 */
[----:B------:R-:W-:Y:S01]  /*0250*/  HFMA2.MMA R8, -RZ, RZ, 0, 0 ;  /* 0x00000000ff087435 */ /* 0x000fe200000001ff */
[----:B------:R-:W-:Y:S02]  /*0260*/  IMAD.MOV.U32 R10, RZ, RZ, RZ ;  /* 0x000000ffff0a7224 */ /* 0x000fe400078e00ff */
[----:B------:R-:W-:Y:S02]  /*0270*/  IMAD.MOV.U32 R5, RZ, RZ, RZ ;  /* 0x000000ffff057224 */ /* 0x000fe400078e00ff */
[C---:B0-----:R-:W-:Y:S01]  /*0280*/  IMAD.WIDE R12, R4.reuse, 0x4, R12 ;  /* 0x00000004040c7825 */ /* 0x041fe200078e020c */
[----:B---3--:R-:W-:Y:S04]  /*0290*/  STS [R11], R6 ;  /* 0x000000060b007388 */ /* 0x008fe80000000800 */
[----:B------:R0:W-:Y:S01]  /*02a0*/  STS [R20+0x4], R7 ;  /* 0x0000040714007388 */ /* 0x0001e20000000800 */
[----:B------:R-:W-:Y:S06]  /*02b0*/  BAR.SYNC.DEFER_BLOCKING 0x0 ;  /* 0x0000000000007b1d */ /* 0x000fec0000010000 */
[----:B------:R-:W2:Y:S01]  /*02c0*/  @!P0 LDG.E.EL R21, desc[UR6][R14.64] ;  /* 0x000000060e158981 */ /* 0x000ea2000c2e1900 */
[----:B0-----:R-:W-:-:S03]  /*02d0*/  IMAD.WIDE R6, R4, 0x4, R16 ;  /* 0x0000000404067825 */ /* 0x001fc600078e0210 */
[----:B------:R-:W3:Y:S01]  /*02e0*/  @!P0 LDG.E.EL R8, desc[UR6][R12.64] ;  /* 0x000000060c088981 */ /* 0x000ee2000c2e1900 */
[----:B-1----:R-:W-:-:S03]  /*02f0*/  IMAD.WIDE R16, R4, 0x4, R18 ;  /* 0x0000000404107825 */ /* 0x002fc600078e0212 */
[----:B------:R0:W4:Y:S04]  /*0300*/  @!P0 LDG.E.EL R10, desc[UR6][R6.64] ;  /* 0x00000006060a8981 */ /* 0x000128000c2e1900 */
[----:B------:R-:W4:Y:S01]  /*0310*/  @!P0 LDG.E.EL R5, desc[UR6][R16.64] ;  /* 0x0000000610058981 */ /* 0x000f22000c2e1900 */
[----:B------:R-:W-:Y:S02]  /*0320*/  LOP3.LUT R3, R3, 0x7f, RZ, 0xc0, !PT ;  /* 0x0000007f03037812 */ /* 0x000fe400078ec0ff */
[----:B------:R-:W-:Y:S02]  /*0330*/  SHF.R.S32.HI R2, RZ, 0x1e, R2 ;  /* 0x0000001eff027819 */ /* 0x000fe40000011402 */
[----:B------:R-:W-:Y:S01]  /*0340*/  LEA R3, R3, UR4, 0x2 ;  /* 0x0000000403037c11 */ /* 0x000fe2000f8e10ff */
[----:B0-----:R-:W-:Y:S01]  /*0350*/  IMAD.MOV.U32 R7, RZ, RZ, 0x3e800000 ;  /* 0x3e800000ff077424 */ /* 0x001fe200078e00ff */
[----:B------:R-:W-:-:S03]  /*0360*/  ISETP.LT.AND P0, PT, R0, 0x100, !P0 ;  /* 0x000001000000780c */ /* 0x000fc60004701270 */
[----:B------:R-:W3:Y:S04]  /*0370*/  LDS R9, [R3] ;  /* 0x0000000003097984 */ /* 0x000ee80000000800 */
[----:B------:R-:W0:Y:S01]  /*0380*/  LDS R11, [R3+0x204] ;  /* 0x00020400030b7984 */ /* 0x000e220000000800 */
[----:B--2---:R-:W-:-:S04]  /*0390*/  FADD R21, R21, 9.9999997473787516356e-06 ;  /* 0x3727c5ac15157421 */ /* 0x004fc80000000000 */
[----:B------:R-:W1:Y:S01]  /*03a0*/  MUFU.SQRT R14, R21 ;  /* 0x00000015000e7308 */ /* 0x000e620000002000 */
[--C-:B---3--:R-:W-:Y:S01]  /*03b0*/  FADD R9, R9, -R8.reuse ;  /* 0x8000000809097221 */ /* 0x108fe20000000000 */
[----:B0-----:R-:W-:Y:S01]  /*03c0*/  FADD R11, R11, -R8 ;  /* 0x800000080b0b7221 */ /* 0x001fe20000000000 */
[C---:B-1----:R-:W-:Y:S02]  /*03d0*/  FSETP.GT.AND P1, PT, R14.reuse, 8.50705917302346158658e+37, PT ;  /* 0x7e8000000e00780b */ /* 0x042fe40003f24000 */
[----:B------:R-:W-:Y:S02]  /*03e0*/  FSETP.GEU.AND P2, PT, R14, 1.175494350822287508e-38, PT ;  /* 0x008000000e00780b */ /* 0x000fe40003f4e000 */
[----:B------:R-:W-:-:S09]  /*03f0*/  FSEL R7, R7, 1, P1 ;  /* 0x3f80000007077808 */ /* 0x000fd20000800000 */
[----:B------:R-:W-:Y:S02]  /*0400*/  @P1 FMUL R14, R14, 0.25 ;  /* 0x3e8000000e0e1820 */ /* 0x000fe40000400000 */
[----:B------:R-:W-:Y:S02]  /*0410*/  @!P2 FMUL R7, R7, 16777216 ;  /* 0x4b8000000707a820 */ /* 0x000fe40000400000 */
[----:B------:R-:W-:-:S06]  /*0420*/  @!P2 FMUL R14, R14, 16777216 ;  /* 0x4b8000000e0ea820 */ /* 0x000fcc0000400000 */
[----:B------:R-:W0:Y:S02]  /*0430*/  MUFU.RCP R14, R14 ;  /* 0x0000000e000e7308 */ /* 0x000e240000001000 */
[----:B0-----:R-:W-:Y:S01]  /*0440*/  FMUL R6, R14, R7 ;  /* 0x000000070e067220 */ /* 0x001fe20000400000 */
[----:B------:R-:W-:Y:S02]  /*0450*/  SGXT R7, R2, 0x1 ;  /* 0x000000010207781a */ /* 0x000fe40000000200 */
[----:B------:R-:W0:Y:S01]  /*0460*/  LDC.64 R2, c[0x0][0x238] ;  /* 0x00008e00ff027b82 */ /* 0x000e220000000a00 */
[-C--:B------:R-:W-:Y:S01]  /*0470*/  FMUL R8, R9, R6.reuse ;  /* 0x0000000609087220 */ /* 0x080fe20000400000 */
[----:B------:R-:W-:Y:S01]  /*0480*/  FMUL R6, R11, R6 ;  /* 0x000000060b067220 */ /* 0x000fe20000400000 */
[----:B------:R-:W-:Y:S02]  /*0490*/  LEA.HI R7, R7, R0, RZ, 0x6 ;  /* 0x0000000007077211 */ /* 0x000fe400078f30ff */
[-CC-:B----4-:R-:W-:Y:S01]  /*04a0*/  FFMA R8, R8, R10.reuse, R5.reuse ;  /* 0x0000000a08087223 */ /* 0x190fe20000000005 */
[----:B------:R-:W-:Y:S01]  /*04b0*/  FFMA R9, R6, R10, R5 ;  /* 0x0000000a06097223 */ /* 0x000fe20000000005 */
[----:B------:R-:W-:-:S02]  /*04c0*/  SHF.L.U32 R11, R7, 0x7, RZ ;  /* 0x00000007070b7819 */ /* 0x000fc400000006ff */
[----:B------:R-:W-:Y:S02]  /*04d0*/  LOP3.LUT R7, R7, 0xffffffc0, RZ, 0xc0, !PT ;  /* 0xffffffc007077812 */ /* 0x000fe400078ec0ff */
[----:B------:R-:W-:Y:S02]  /*04e0*/  LOP3.LUT R11, R11, 0xffffe000, RZ, 0xc0, !PT ;  /* 0xffffe0000b0b7812 */ /* 0x000fe400078ec0ff */
[----:B------:R-:W-:Y:S02]  /*04f0*/  FSETP.GT.AND P2, PT, R8, RZ, PT ;  /* 0x000000ff0800720b */ /* 0x000fe40003f44000 */
[----:B------:R-:W-:Y:S02]  /*0500*/  FSETP.GT.AND P1, PT, R9, RZ, PT ;  /* 0x000000ff0900720b */ /* 0x000fe40003f24000 */
[----:B------:R-:W-:-:S05]  /*0510*/  IADD3 R7, R11, R0, -R7 ;  /* 0x000000000b077210 */ /* 0x000fca0007ffe807 */
[----:B------:R-:W-:-:S04]  /*0520*/  IMAD R7, R4, 0x40, R7 ;  /* 0x0000004004077824 */ /* 0x000fc800078e0207 */
[----:B0-----:R-:W-:-:S04]  /*0530*/  IMAD.WIDE R2, R7, 0x4, R2 ;  /* 0x0000000407027825 */ /* 0x001fc800078e0202 */
[----:B------:R-:W-:Y:S01]  /*0540*/  @!P2 FMUL R8, R8, 0.10000000149011611938 ;  /* 0x3dcccccd0808a820 */ /* 0x000fe20000400000 */
[----:B------:R-:W-:Y:S01]  /*0550*/  @!P1 FMUL R9, R9, 0.10000000149011611938 ;  /* 0x3dcccccd09099820 */ /* 0x000fe20000400000 */
[----:B------:R-:W-:Y:S06]  /*0560*/  @!P0 EXIT ;  /* 0x000000000000894d */ /* 0x000fec0003800000 */
[----:B------:R-:W-:Y:S01]  /*0570*/  STG.E.64 desc[UR6][R2.64], R8 ;  /* 0x0000000802007986 */ /* 0x000fe2000c101b06 */
[----:B------:R-:W-:Y:S05]  /*0580*/  EXIT ;  /* 0x000000000000794d */ /* 0x000fea0003800000 */
.L_x_0:
[----:B------:R-:W-:-:S00]  /*0590*/  BRA `(.L_x_0) ;  /* 0xfffffffc00fc7947 */ /* 0x000fc0000383ffff */
[----:B------:R-:W-:-:S00]  /*05a0*/  NOP ;  /* 0x0000000000007918 */ /* 0x000fc00000000000 */
        /* <DEDUP_REMOVED lines=13> */
.L_x_1:


//--------------------- .nv.global.init           --------------------------
	.section	.nv.global.init,"aw",@progbits
.nv.global.init:
	.type		_$_str,@object
	.size		_$_str,(_$_str_$_2 - _$_str)
_$_str:
        /*0000*/ 	.byte	0x5f, 0x5f, 0x43, 0x55, 0x44, 0x41, 0x5f, 0x46, 0x54, 0x5a, 0x00
	.type		_$_str_$_2,@object
	.size		_$_str_$_2,(.L_1 - _$_str_$_2)
_$_str_$_2:
        /*000b*/ 	.byte	0x5f, 0x5f, 0x43, 0x55, 0x44, 0x41, 0x5f, 0x50, 0x52, 0x45, 0x43, 0x5f, 0x53, 0x51, 0x52, 0x54
        /*001b*/ 	.byte	0x00
.L_1:


//--------------------- .nv.shared.triton_poi_fused__native_batch_norm_legit_no_training_leaky_relu_35 --------------------------
	.section	.nv.shared.triton_poi_fused__native_batch_norm_legit_no_training_leaky_relu_35,"aw",@nobits
	.sectionflags	@""
	.align	16
	.zero		1024


//--------------------- .nv.constant0.triton_poi_fused__native_batch_norm_legit_no_training_leaky_relu_35 --------------------------
	.section	.nv.constant0.triton_poi_fused__native_batch_norm_legit_no_training_leaky_relu_35,"a",@progbits
	.sectionflags	@""
	.align	4
.nv.constant0.triton_poi_fused__native_batch_norm_legit_no_training_leaky_relu_35:
	.zero		584
